//
// Generated by NVIDIA NVVM Compiler
//
// Compiler Build ID: CL-36424714
// Cuda compilation tools, release 13.0, V13.0.88
// Based on NVVM 20.0.0
//

.version 9.0
.target sm_100
.address_size 64

	// .globl	dist2_1

.visible .entry dist2_1(
	.param .u64 .ptr .align 1 dist2_1_param_0,
	.param .u64 .ptr .align 1 dist2_1_param_1,
	.param .u64 .ptr .align 1 dist2_1_param_2,
	.param .u32 dist2_1_param_3,
	.param .u32 dist2_1_param_4
)
{
	.reg .pred 	%p<2>;
	.reg .b32 	%r<6>;
	.reg .b32 	%f<14>;
	.reg .b64 	%rd<13>;

	ld.param.u64 	%rd1, [dist2_1_param_0];
	ld.param.u64 	%rd2, [dist2_1_param_1];
	ld.param.u64 	%rd3, [dist2_1_param_2];
	ld.param.u32 	%r2, [dist2_1_param_4];
	mov.u32 	%r3, %tid.x;
	mov.u32 	%r4, %ctaid.x;
	mov.u32 	%r5, %ntid.x;
	mad.lo.s32 	%r1, %r4, %r5, %r3;
	setp.ge.s32 	%p1, %r1, %r2;
	@%p1 bra 	$L__BB0_2;
	cvta.to.global.u64 	%rd4, %rd1;
	cvta.to.global.u64 	%rd5, %rd2;
	cvta.to.global.u64 	%rd6, %rd3;
	mul.wide.s32 	%rd7, %r1, 4;
	add.s64 	%rd8, %rd4, %rd7;
	ld.global.f32 	%f1, [%rd8];
	ld.global.f32 	%f2, [%rd5];
	sub.f32 	%f3, %f1, %f2;
	mul.wide.s32 	%rd9, %r2, 4;
	add.s64 	%rd10, %rd8, %rd9;
	ld.global.f32 	%f4, [%rd10];
	ld.global.f32 	%f5, [%rd5+4];
	sub.f32 	%f6, %f4, %f5;
	mul.f32 	%f7, %f6, %f6;
	fma.rn.f32 	%f8, %f3, %f3, %f7;
	add.s64 	%rd11, %rd10, %rd9;
	ld.global.f32 	%f9, [%rd11];
	ld.global.f32 	%f10, [%rd5+8];
	sub.f32 	%f11, %f9, %f10;
	fma.rn.f32 	%f12, %f11, %f11, %f8;
	sqrt.rn.f32 	%f13, %f12;
	add.s64 	%rd12, %rd6, %rd7;
	st.global.f32 	[%rd12], %f13;
$L__BB0_2:
	ret;

}


// ===== COMPILED SASS (sm_100) =====

	.target	sm_100

	.elftype	@"ET_EXEC"


//--------------------- .note.nv.tkinfo           --------------------------
	.section	.note.nv.tkinfo,"",@"SHT_NOTE"
	.sectionflags	@"SHF_NOTE_NV_TKINFO"
	.tkinfo
        /*0018*/ 	.word	0x00000002
        /*0030*/ 	.string	""
        /*0030*/ 	.string	"ptxas"
        /*0030*/ 	.string	"Cuda compilation tools, release 13.0, V13.0.88"
        /*0030*/ 	.string	"Build cuda_13.0.r13.0/compiler.36424714_0"
        /*0030*/ 	.string	"-arch sm_100 -m 64 "



//--------------------- .note.nv.cuinfo           --------------------------
	.section	.note.nv.cuinfo,"",@"SHT_NOTE"
	.sectionflags	@"SHF_NOTE_NV_CUINFO"
        /*0018*/ 	.short	0x0002
        /*001a*/ 	.short	0x0064
        /*001c*/ 	.short	0x0082
	.zero		2


//--------------------- .nv.info                  --------------------------
	.section	.nv.info,"",@"SHT_CUDA_INFO"
	.align	4


	//----- nvinfo : EIATTR_REGCOUNT
	.align		4
        /*0000*/ 	.byte	0x04, 0x2f
        /*0002*/ 	.short	(.L_1 - .L_0)
	.align		4
.L_0:
        /*0004*/ 	.word	index@(dist2_1)
        /*0008*/ 	.word	0x00000012


	//----- nvinfo : EIATTR_FRAME_SIZE
	.align		4
.L_1:
        /*000c*/ 	.byte	0x04, 0x11
        /*000e*/ 	.short	(.L_3 - .L_2)
	.align		4
.L_2:
        /*0010*/ 	.word	index@($__internal_0_$__cuda_sm20_sqrt_rn_f32_slowpath)
        /*0014*/ 	.word	0x00000000


	//----- nvinfo : EIATTR_FRAME_SIZE
	.align		4
.L_3:
        /*0018*/ 	.byte	0x04, 0x11
        /*001a*/ 	.short	(.L_5 - .L_4)
	.align		4
.L_4:
        /*001c*/ 	.word	index@(dist2_1)
        /*0020*/ 	.word	0x00000000


	//----- nvinfo : EIATTR_MIN_STACK_SIZE
	.align		4
.L_5:
        /*0024*/ 	.byte	0x04, 0x12
        /*0026*/ 	.short	(.L_7 - .L_6)
	.align		4
.L_6:
        /*0028*/ 	.word	index@(dist2_1)
        /*002c*/ 	.word	0x00000000
.L_7:


//--------------------- .nv.compat                --------------------------
	.section	.nv.compat,"",@"SHT_CUDA_COMPAT_INFO"
	.align	4
        /*0000*/ 	.byte	0x02, 0x09, 0x00, 0x00, 0x02, 0x02, 0x01, 0x00, 0x02, 0x05, 0x05, 0x00, 0x03, 0x07, 0x01, 0x01
        /*0010*/ 	.byte	0x02, 0x03, 0x00, 0x00, 0x02, 0x06, 0x01, 0x00, 0x04, 0x0b, 0x08, 0x00, 0x01, 0x00, 0x00, 0x00
        /*0020*/ 	.byte	0x00, 0x00, 0x00, 0x00


//--------------------- .nv.info.dist2_1          --------------------------
	.section	.nv.info.dist2_1,"",@"SHT_CUDA_INFO"
	.sectionflags	@""
	.align	4


	//----- nvinfo : EIATTR_CUDA_API_VERSION
	.align		4
        /*0000*/ 	.byte	0x04, 0x37
        /*0002*/ 	.short	(.L_9 - .L_8)
.L_8:
        /*0004*/ 	.word	0x00000082


	//----- nvinfo : EIATTR_KPARAM_INFO
	.align		4
.L_9:
        /*0008*/ 	.byte	0x04, 0x17
        /*000a*/ 	.short	(.L_11 - .L_10)
.L_10:
        /*000c*/ 	.word	0x00000000
        /*0010*/ 	.short	0x0004
        /*0012*/ 	.short	0x001c
        /*0014*/ 	.byte	0x00, 0xf0, 0x11, 0x00


	//----- nvinfo : EIATTR_KPARAM_INFO
	.align		4
.L_11:
        /*0018*/ 	.byte	0x04, 0x17
        /*001a*/ 	.short	(.L_13 - .L_12)
.L_12:
        /*001c*/ 	.word	0x00000000
        /*0020*/ 	.short	0x0003
        /*0022*/ 	.short	0x0018
        /*0024*/ 	.byte	0x00, 0xf0, 0x11, 0x00


	//----- nvinfo : EIATTR_KPARAM_INFO
	.align		4
.L_13:
        /*0028*/ 	.byte	0x04, 0x17
        /*002a*/ 	.short	(.L_15 - .L_14)
.L_14:
        /*002c*/ 	.word	0x00000000
        /*0030*/ 	.short	0x0002
        /*0032*/ 	.short	0x0010
        /*0034*/ 	.byte	0x00, 0xf5, 0x21, 0x00


	//----- nvinfo : EIATTR_KPARAM_INFO
	.align		4
.L_15:
        /*0038*/ 	.byte	0x04, 0x17
        /*003a*/ 	.short	(.L_17 - .L_16)
.L_16:
        /*003c*/ 	.word	0x00000000
        /*0040*/ 	.short	0x0001
        /*0042*/ 	.short	0x0008
        /*0044*/ 	.byte	0x00, 0xf5, 0x21, 0x00


	//----- nvinfo : EIATTR_KPARAM_INFO
	.align		4
.L_17:
        /*0048*/ 	.byte	0x04, 0x17
        /*004a*/ 	.short	(.L_19 - .L_18)
.L_18:
        /*004c*/ 	.word	0x00000000
        /*0050*/ 	.short	0x0000
        /*0052*/ 	.short	0x0000
        /*0054*/ 	.byte	0x00, 0xf5, 0x21, 0x00


	//----- nvinfo : EIATTR_SPARSE_MMA_MASK
	.align		4
.L_19:
        /*0058*/ 	.byte	0x03, 0x50
        /*005a*/ 	.short	0x0000


	//----- nvinfo : EIATTR_MAXREG_COUNT
	.align		4
        /*005c*/ 	.byte	0x03, 0x1b
        /*005e*/ 	.short	0x00ff


	//----- nvinfo : EIATTR_MERCURY_ISA_VERSION
	.align		4
        /*0060*/ 	.byte	0x03, 0x5f
        /*0062*/ 	.short	0x0101


	//----- nvinfo : EIATTR_VRC_CTA_INIT_COUNT
	.align		4
        /*0064*/ 	.byte	0x02, 0x4a
	.zero		1
	.zero		1


	//----- nvinfo : EIATTR_EXIT_INSTR_OFFSETS
	.align		4
        /*0068*/ 	.byte	0x04, 0x1c
        /*006a*/ 	.short	(.L_21 - .L_20)


	//   ....[0]....
.L_20:
        /*006c*/ 	.word	0x00000070


	//   ....[1]....
        /*0070*/ 	.word	0x000002b0


	//----- nvinfo : EIATTR_CRS_STACK_SIZE
	.align		4
.L_21:
        /*0074*/ 	.byte	0x04, 0x1e
        /*0076*/ 	.short	(.L_23 - .L_22)
.L_22:
        /*0078*/ 	.word	0x00000000


	//----- nvinfo : EIATTR_CBANK_PARAM_SIZE
	.align		4
.L_23:
        /*007c*/ 	.byte	0x03, 0x19
        /*007e*/ 	.short	0x0020


	//----- nvinfo : EIATTR_PARAM_CBANK
	.align		4
        /*0080*/ 	.byte	0x04, 0x0a
        /*0082*/ 	.short	(.L_25 - .L_24)
	.align		4
.L_24:
        /*0084*/ 	.word	index@(.nv.constant0.dist2_1)
        /*0088*/ 	.short	0x0380
        /*008a*/ 	.short	0x0020


	//----- nvinfo : EIATTR_SW_WAR
	.align		4
.L_25:
        /*008c*/ 	.byte	0x04, 0x36
        /*008e*/ 	.short	(.L_27 - .L_26)
.L_26:
        /*0090*/ 	.word	0x00000008
.L_27:


//--------------------- .nv.callgraph             --------------------------
	.section	.nv.callgraph,"",@"SHT_CUDA_CALLGRAPH"
	.align	4
	.sectionentsize	8
	.align		4
        /*0000*/ 	.word	0x00000000
	.align		4
        /*0004*/ 	.word	0xffffffff
	.align		4
        /*0008*/ 	.word	0x00000000
	.align		4
        /*000c*/ 	.word	0xfffffffe
	.align		4
        /*0010*/ 	.word	0x00000000
	.align		4
        /*0014*/ 	.word	0xfffffffd
	.align		4
        /*0018*/ 	.word	0x00000000
	.align		4
        /*001c*/ 	.word	0xfffffffc


//--------------------- .text.dist2_1             --------------------------
	.section	.text.dist2_1,"ax",@progbits
	.align	128
        .global         dist2_1
        .type           dist2_1,@function
        .size           dist2_1,(.L_x_5 - dist2_1)
        .other          dist2_1,@"STO_CUDA_ENTRY STV_DEFAULT"
dist2_1:
.text.dist2_1:
[----:B------:R-:W-:Y:S01]  /*0000*/  LDC R1, c[0x0][0x37c] ;  /* 0x0000df00ff017b82 */ /* 0x000fe20000000800 */
[----:B------:R-:W0:Y:S07]  /*0010*/  S2R R2, SR_TID.X ;  /* 0x0000000000027919 */ /* 0x000e2e0000002100 */
[----:B------:R-:W0:Y:S08]  /*0020*/  S2UR UR4, SR_CTAID.X ;  /* 0x00000000000479c3 */ /* 0x000e300000002500 */
[----:B------:R-:W0:Y:S08]  /*0030*/  LDC R3, c[0x0][0x360] ;  /* 0x0000d800ff037b82 */ /* 0x000e300000000800 */
[----:B------:R-:W1:Y:S01]  /*0040*/  LDC R11, c[0x0][0x39c] ;  /* 0x0000e700ff0b7b82 */ /* 0x000e620000000800 */
[----:B0-----:R-:W-:-:S05]  /*0050*/  IMAD R2, R3, UR4, R2 ;  /* 0x0000000403027c24 */ /* 0x001fca000f8e0202 */
[----:B-1----:R-:W-:-:S13]  /*0060*/  ISETP.GE.AND P0, PT, R2, R11, PT ;  /* 0x0000000b0200720c */ /* 0x002fda0003f06270 */
[----:B------:R-:W-:Y:S05]  /*0070*/  @P0 EXIT ;  /* 0x000000000000094d */ /* 0x000fea0003800000 */
[----:B------:R-:W0:Y:S01]  /*0080*/  LDC.64 R4, c[0x0][0x380] ;  /* 0x0000e000ff047b82 */ /* 0x000e220000000a00 */
[----:B------:R-:W1:Y:S07]  /*0090*/  LDCU.64 UR4, c[0x0][0x358] ;  /* 0x00006b00ff0477ac */ /* 0x000e6e0008000a00 */
[----:B------:R-:W1:Y:S01]  /*00a0*/  LDC.64 R6, c[0x0][0x388] ;  /* 0x0000e200ff067b82 */ /* 0x000e620000000a00 */
[----:B0-----:R-:W-:-:S04]  /*00b0*/  IMAD.WIDE R4, R2, 0x4, R4 ;  /* 0x0000000402047825 */ /* 0x001fc800078e0204 */
[C---:B------:R-:W-:Y:S01]  /*00c0*/  IMAD.WIDE R8, R11.reuse, 0x4, R4 ;  /* 0x000000040b087825 */ /* 0x040fe200078e0204 */
[----:B-1----:R-:W2:Y:S04]  /*00d0*/  LDG.E R13, desc[UR4][R6.64+0x4] ;  /* 0x00000404060d7981 */ /* 0x002ea8000c1e1900 */
[----:B------:R-:W2:Y:S01]  /*00e0*/  LDG.E R0, desc[UR4][R8.64] ;  /* 0x0000000408007981 */ /* 0x000ea2000c1e1900 */
[----:B------:R-:W-:-:S03]  /*00f0*/  IMAD.WIDE R10, R11, 0x4, R8 ;  /* 0x000000040b0a7825 */ /* 0x000fc600078e0208 */
[----:B------:R-:W3:Y:S04]  /*0100*/  LDG.E R4, desc[UR4][R4.64] ;  /* 0x0000000404047981 */ /* 0x000ee8000c1e1900 */
[----:B------:R-:W3:Y:S04]  /*0110*/  LDG.E R3, desc[UR4][R6.64] ;  /* 0x0000000406037981 */ /* 0x000ee8000c1e1900 */
[----:B------:R-:W4:Y:S04]  /*0120*/  LDG.E R10, desc[UR4][R10.64] ;  /* 0x000000040a0a7981 */ /* 0x000f28000c1e1900 */
[----:B------:R-:W4:Y:S01]  /*0130*/  LDG.E R15, desc[UR4][R6.64+0x8] ;  /* 0x00000804060f7981 */ /* 0x000f22000c1e1900 */
[----:B------:R-:W-:Y:S01]  /*0140*/  BSSY.RECONVERGENT B0, `(.L_x_0) ;  /* 0x0000013000007945 */ /* 0x000fe20003800200 */
[----:B--2---:R-:W-:-:S04]  /*0150*/  FADD R0, R0, -R13 ;  /* 0x8000000d00007221 */ /* 0x004fc80000000000 */
[----:B------:R-:W-:Y:S01]  /*0160*/  FMUL R0, R0, R0 ;  /* 0x0000000000007220 */ /* 0x000fe20000400000 */
[----:B---3--:R-:W-:-:S04]  /*0170*/  FADD R3, R4, -R3 ;  /* 0x8000000304037221 */ /* 0x008fc80000000000 */
[----:B------:R-:W-:Y:S01]  /*0180*/  FFMA R0, R3, R3, R0 ;  /* 0x0000000303007223 */ /* 0x000fe20000000000 */
[----:B----4-:R-:W-:-:S04]  /*0190*/  FADD R15, R10, -R15 ;  /* 0x8000000f0a0f7221 */ /* 0x010fc80000000000 */
[----:B------:R-:W-:-:S04]  /*01a0*/  FFMA R0, R15, R15, R0 ;  /* 0x0000000f0f007223 */ /* 0x000fc80000000000 */
[----:B------:R0:W1:Y:S01]  /*01b0*/  MUFU.RSQ R3, R0 ;  /* 0x0000000000037308 */ /* 0x0000620000001400 */
[----:B------:R-:W-:-:S04]  /*01c0*/  IADD3 R8, PT, PT, R0, -0xd000000, RZ ;  /* 0xf300000000087810 */ /* 0x000fc80007ffe0ff */
[----:B------:R-:W-:-:S13]  /*01d0*/  ISETP.GT.U32.AND P0, PT, R8, 0x727fffff, PT ;  /* 0x727fffff0800780c */ /* 0x000fda0003f04070 */
[----:B01----:R-:W-:Y:S05]  /*01e0*/  @!P0 BRA `(.L_x_1) ;  /* 0x0000000000108947 */ /* 0x003fea0003800000 */
[----:B------:R-:W-:-:S07]  /*01f0*/  MOV R8, 0x210 ;  /* 0x0000021000087802 */ /* 0x000fce0000000f00 */
[----:B------:R-:W-:Y:S05]  /*0200*/  CALL.REL.NOINC `($__internal_0_$__cuda_sm20_sqrt_rn_f32_slowpath) ;  /* 0x00000000002c7944 */ /* 0x000fea0003c00000 */
[----:B------:R-:W-:Y:S01]  /*0210*/  MOV R7, R3 ;  /* 0x0000000300077202 */ /* 0x000fe20000000f00 */
[----:B------:R-:W-:Y:S06]  /*0220*/  BRA `(.L_x_2) ;  /* 0x0000000000107947 */ /* 0x000fec0003800000 */
.L_x_1:
[----:B------:R-:W-:Y:S01]  /*0230*/  FMUL.FTZ R7, R0, R3 ;  /* 0x0000000300077220 */ /* 0x000fe20000410000 */
[----:B------:R-:W-:-:S03]  /*0240*/  FMUL.FTZ R3, R3, 0.5 ;  /* 0x3f00000003037820 */ /* 0x000fc60000410000 */
[----:B------:R-:W-:-:S04]  /*0250*/  FFMA R0, -R7, R7, R0 ;  /* 0x0000000707007223 */ /* 0x000fc80000000100 */
[----:B------:R-:W-:-:S07]  /*0260*/  FFMA R7, R0, R3, R7 ;  /* 0x0000000300077223 */ /* 0x000fce0000000007 */
.L_x_2:
[----:B------:R-:W-:Y:S05]  /*0270*/  BSYNC.RECONVERGENT B0 ;  /* 0x0000000000007941 */ /* 0x000fea0003800200 */
.L_x_0:
[----:B------:R-:W0:Y:S02]  /*0280*/  LDC.64 R4, c[0x0][0x390] ;  /* 0x0000e400ff047b82 */ /* 0x000e240000000a00 */
[----:B0-----:R-:W-:-:S05]  /*0290*/  IMAD.WIDE R2, R2, 0x4, R4 ;  /* 0x0000000402027825 */ /* 0x001fca00078e0204 */
[----:B------:R-:W-:Y:S01]  /*02a0*/  STG.E desc[UR4][R2.64], R7 ;  /* 0x0000000702007986 */ /* 0x000fe2000c101904 */
[----:B------:R-:W-:Y:S05]  /*02b0*/  EXIT ;  /* 0x000000000000794d */ /* 0x000fea0003800000 */
        .weak           $__internal_0_$__cuda_sm20_sqrt_rn_f32_slowpath
        .type           $__internal_0_$__cuda_sm20_sqrt_rn_f32_slowpath,@function
        .size           $__internal_0_$__cuda_sm20_sqrt_rn_f32_slowpath,(.L_x_5 - $__internal_0_$__cuda_sm20_sqrt_rn_f32_slowpath)
$__internal_0_$__cuda_sm20_sqrt_rn_f32_slowpath:
[----:B------:R-:W-:-:S13]  /*02c0*/  LOP3.LUT P0, RZ, R0, 0x7fffffff, RZ, 0xc0, !PT ;  /* 0x7fffffff00ff7812 */ /* 0x000fda000780c0ff */
[----:B------:R-:W-:Y:S01]  /*02d0*/  @!P0 MOV R3, R0 ;  /* 0x0000000000038202 */ /* 0x000fe20000000f00 */
[----:B------:R-:W-:Y:S06]  /*02e0*/  @!P0 BRA `(.L_x_3) ;  /* 0x0000000000408947 */ /* 0x000fec0003800000 */
[----:B------:R-:W-:-:S13]  /*02f0*/  FSETP.GEU.FTZ.AND P0, PT, R0, RZ, PT ;  /* 0x000000ff0000720b */ /* 0x000fda0003f1e000 */
[----:B------:R-:W-:Y:S01]  /*0300*/  @!P0 MOV R3, 0x7fffffff ;  /* 0x7fffffff00038802 */ /* 0x000fe20000000f00 */
[----:B------:R-:W-:Y:S06]  /*0310*/  @!P0 BRA `(.L_x_3) ;  /* 0x0000000000348947 */ /* 0x000fec0003800000 */
[----:B------:R-:W-:-:S13]  /*0320*/  FSETP.GTU.FTZ.AND P0, PT, |R0|, +INF , PT ;  /* 0x7f8000000000780b */ /* 0x000fda0003f1c200 */
[----:B------:R-:W-:Y:S01]  /*0330*/  @P0 FADD.FTZ R3, R0, 1 ;  /* 0x3f80000000030421 */ /* 0x000fe20000010000 */
[----:B------:R-:W-:Y:S06]  /*0340*/  @P0 BRA `(.L_x_3) ;  /* 0x0000000000280947 */ /* 0x000fec0003800000 */
[----:B------:R-:W-:-:S13]  /*0350*/  FSETP.NEU.FTZ.AND P0, PT, |R0|, +INF , PT ;  /* 0x7f8000000000780b */ /* 0x000fda0003f1d200 */
[----:B------:R-:W-:-:S04]  /*0360*/  @P0 FFMA R4, R0, 1.84467440737095516160e+19, RZ ;  /* 0x5f80000000040823 */ /* 0x000fc800000000ff */
[----:B------:R-:W0:Y:S02]  /*0370*/  @P0 MUFU.RSQ R3, R4 ;  /* 0x0000000400030308 */ /* 0x000e240000001400 */
[----:B0-----:R-:W-:Y:S01]  /*0380*/  @P0 FMUL.FTZ R5, R4, R3 ;  /* 0x0000000304050220 */ /* 0x001fe20000410000 */
[----:B------:R-:W-:Y:S01]  /*0390*/  @P0 FMUL.FTZ R7, R3, 0.5 ;  /* 0x3f00000003070820 */ /* 0x000fe20000410000 */
[----:B------:R-:W-:Y:S02]  /*03a0*/  @!P0 MOV R3, R0 ;  /* 0x0000000000038202 */ /* 0x000fe40000000f00 */
[----:B------:R-:W-:-:S04]  /*03b0*/  @P0 FADD.FTZ R6, -R5, -RZ ;  /* 0x800000ff05060221 */ /* 0x000fc80000010100 */
[----:B------:R-:W-:-:S04]  /*03c0*/  @P0 FFMA R6, R5, R6, R4 ;  /* 0x0000000605060223 */ /* 0x000fc80000000004 */
[----:B------:R-:W-:-:S04]  /*03d0*/  @P0 FFMA R6, R6, R7, R5 ;  /* 0x0000000706060223 */ /* 0x000fc80000000005 */
[----:B------:R-:W-:-:S07]  /*03e0*/  @P0 FMUL.FTZ R3, R6, 2.3283064365386962891e-10 ;  /* 0x2f80000006030820 */ /* 0x000fce0000410000 */
.L_x_3:
[----:B------:R-:W-:Y:S01]  /*03f0*/  HFMA2 R5, -RZ, RZ, 0, 0 ;  /* 0x00000000ff057431 */ /* 0x000fe200000001ff */
[----:B------:R-:W-:-:S04]  /*0400*/  MOV R4, R8 ;  /* 0x0000000800047202 */ /* 0x000fc80000000f00 */
[----:B------:R-:W-:Y:S05]  /*0410*/  RET.REL.NODEC R4 `(dist2_1) ;  /* 0xfffffff804f87950 */ /* 0x000fea0003c3ffff */
.L_x_4:
[----:B------:R-:W-:-:S00]  /*0420*/  BRA `(.L_x_4) ;  /* 0xfffffffc00fc7947 */ /* 0x000fc0000383ffff */
[----:B------:R-:W-:-:S00]  /*0430*/  NOP ;  /* 0x0000000000007918 */ /* 0x000fc00000000000 */
        /* <DEDUP_REMOVED lines=12> */
.L_x_5:


//--------------------- .nv.shared.reserved.0     --------------------------
	.section	.nv.shared.reserved.0,"aw",@nobits
	.weak		__nv_reservedSMEM_offset_0_alias
	.size		__nv_reservedSMEM_offset_0_alias, 0, 64
	.other		__nv_reservedSMEM_offset_0_alias,@"STO_CUDA_RESERVED_SHARED STV_DEFAULT"
__nv_reservedSMEM_offset_0_alias:
	.zero		0
	.zero		64


//--------------------- .nv.constant0.dist2_1     --------------------------
	.section	.nv.constant0.dist2_1,"a",@progbits
	.sectionflags	@""
	.align	4
.nv.constant0.dist2_1:
	.zero		928


//--------------------- SYMBOLS --------------------------

	.type		.nv.reservedSmem.offset0,@object
	.size		.nv.reservedSmem.offset0,0x4
